//
// Generated by NVIDIA NVVM Compiler
//
// Compiler Build ID: CL-36424714
// Cuda compilation tools, release 13.0, V13.0.88
// Based on NVVM 20.0.0
//

.version 9.0
.target sm_100
.address_size 64

	// .globl	_Z15vector_additionPdS_S_i

.visible .entry _Z15vector_additionPdS_S_i(
	.param .u64 .ptr .align 1 _Z15vector_additionPdS_S_i_param_0,
	.param .u64 .ptr .align 1 _Z15vector_additionPdS_S_i_param_1,
	.param .u64 .ptr .align 1 _Z15vector_additionPdS_S_i_param_2,
	.param .u32 _Z15vector_additionPdS_S_i_param_3
)
{
	.reg .pred 	%p<2>;
	.reg .b32 	%r<6>;
	.reg .b64 	%rd<11>;
	.reg .b64 	%fd<4>;

	ld.param.u64 	%rd1, [_Z15vector_additionPdS_S_i_param_0];
	ld.param.u64 	%rd2, [_Z15vector_additionPdS_S_i_param_1];
	ld.param.u64 	%rd3, [_Z15vector_additionPdS_S_i_param_2];
	ld.param.u32 	%r2, [_Z15vector_additionPdS_S_i_param_3];
	mov.u32 	%r3, %ntid.x;
	mov.u32 	%r4, %ctaid.x;
	mov.u32 	%r5, %tid.x;
	mad.lo.s32 	%r1, %r3, %r4, %r5;
	setp.ge.s32 	%p1, %r1, %r2;
	@%p1 bra 	$L__BB0_2;
	cvta.to.global.u64 	%rd4, %rd1;
	cvta.to.global.u64 	%rd5, %rd2;
	cvta.to.global.u64 	%rd6, %rd3;
	mul.wide.s32 	%rd7, %r1, 8;
	add.s64 	%rd8, %rd4, %rd7;
	ld.global.f64 	%fd1, [%rd8];
	add.s64 	%rd9, %rd5, %rd7;
	ld.global.f64 	%fd2, [%rd9];
	add.f64 	%fd3, %fd1, %fd2;
	add.s64 	%rd10, %rd6, %rd7;
	st.global.f64 	[%rd10], %fd3;
$L__BB0_2:
	ret;

}


// ===== COMPILED SASS (sm_100) =====

	.target	sm_100

	.elftype	@"ET_EXEC"


//--------------------- .note.nv.tkinfo           --------------------------
	.section	.note.nv.tkinfo,"",@"SHT_NOTE"
	.sectionflags	@"SHF_NOTE_NV_TKINFO"
	.tkinfo
        /*0018*/ 	.word	0x00000002
        /*0030*/ 	.string	""
        /*0030*/ 	.string	"ptxas"
        /*0030*/ 	.string	"Cuda compilation tools, release 13.0, V13.0.88"
        /*0030*/ 	.string	"Build cuda_13.0.r13.0/compiler.36424714_0"
        /*0030*/ 	.string	"-arch sm_100 -m 64 "



//--------------------- .note.nv.cuinfo           --------------------------
	.section	.note.nv.cuinfo,"",@"SHT_NOTE"
	.sectionflags	@"SHF_NOTE_NV_CUINFO"
        /*0018*/ 	.short	0x0002
        /*001a*/ 	.short	0x0064
        /*001c*/ 	.short	0x0082
	.zero		2


//--------------------- .nv.info                  --------------------------
	.section	.nv.info,"",@"SHT_CUDA_INFO"
	.align	4


	//----- nvinfo : EIATTR_REGCOUNT
	.align		4
        /*0000*/ 	.byte	0x04, 0x2f
        /*0002*/ 	.short	(.L_1 - .L_0)
	.align		4
.L_0:
        /*0004*/ 	.word	index@(_Z15vector_additionPdS_S_i)
        /*0008*/ 	.word	0x0000000e


	//----- nvinfo : EIATTR_FRAME_SIZE
	.align		4
.L_1:
        /*000c*/ 	.byte	0x04, 0x11
        /*000e*/ 	.short	(.L_3 - .L_2)
	.align		4
.L_2:
        /*0010*/ 	.word	index@(_Z15vector_additionPdS_S_i)
        /*0014*/ 	.word	0x00000000


	//----- nvinfo : EIATTR_MIN_STACK_SIZE
	.align		4
.L_3:
        /*0018*/ 	.byte	0x04, 0x12
        /*001a*/ 	.short	(.L_5 - .L_4)
	.align		4
.L_4:
        /*001c*/ 	.word	index@(_Z15vector_additionPdS_S_i)
        /*0020*/ 	.word	0x00000000
.L_5:


//--------------------- .nv.compat                --------------------------
	.section	.nv.compat,"",@"SHT_CUDA_COMPAT_INFO"
	.align	4
        /*0000*/ 	.byte	0x02, 0x09, 0x00, 0x00, 0x02, 0x02, 0x01, 0x00, 0x02, 0x05, 0x05, 0x00, 0x03, 0x07, 0x01, 0x01
        /*0010*/ 	.byte	0x02, 0x03, 0x00, 0x00, 0x02, 0x06, 0x01, 0x00, 0x04, 0x0b, 0x08, 0x00, 0x01, 0x00, 0x00, 0x00
        /*0020*/ 	.byte	0x00, 0x00, 0x00, 0x00


//--------------------- .nv.info._Z15vector_additionPdS_S_i --------------------------
	.section	.nv.info._Z15vector_additionPdS_S_i,"",@"SHT_CUDA_INFO"
	.sectionflags	@""
	.align	4


	//----- nvinfo : EIATTR_CUDA_API_VERSION
	.align		4
        /*0000*/ 	.byte	0x04, 0x37
        /*0002*/ 	.short	(.L_7 - .L_6)
.L_6:
        /*0004*/ 	.word	0x00000082


	//----- nvinfo : EIATTR_KPARAM_INFO
	.align		4
.L_7:
        /*0008*/ 	.byte	0x04, 0x17
        /*000a*/ 	.short	(.L_9 - .L_8)
.L_8:
        /*000c*/ 	.word	0x00000000
        /*0010*/ 	.short	0x0003
        /*0012*/ 	.short	0x0018
        /*0014*/ 	.byte	0x00, 0xf0, 0x11, 0x00


	//----- nvinfo : EIATTR_KPARAM_INFO
	.align		4
.L_9:
        /*0018*/ 	.byte	0x04, 0x17
        /*001a*/ 	.short	(.L_11 - .L_10)
.L_10:
        /*001c*/ 	.word	0x00000000
        /*0020*/ 	.short	0x0002
        /*0022*/ 	.short	0x0010
        /*0024*/ 	.byte	0x00, 0xf5, 0x21, 0x00


	//----- nvinfo : EIATTR_KPARAM_INFO
	.align		4
.L_11:
        /*0028*/ 	.byte	0x04, 0x17
        /*002a*/ 	.short	(.L_13 - .L_12)
.L_12:
        /*002c*/ 	.word	0x00000000
        /*0030*/ 	.short	0x0001
        /*0032*/ 	.short	0x0008
        /*0034*/ 	.byte	0x00, 0xf5, 0x21, 0x00


	//----- nvinfo : EIATTR_KPARAM_INFO
	.align		4
.L_13:
        /*0038*/ 	.byte	0x04, 0x17
        /*003a*/ 	.short	(.L_15 - .L_14)
.L_14:
        /*003c*/ 	.word	0x00000000
        /*0040*/ 	.short	0x0000
        /*0042*/ 	.short	0x0000
        /*0044*/ 	.byte	0x00, 0xf5, 0x21, 0x00


	//----- nvinfo : EIATTR_SPARSE_MMA_MASK
	.align		4
.L_15:
        /*0048*/ 	.byte	0x03, 0x50
        /*004a*/ 	.short	0x0000


	//----- nvinfo : EIATTR_MAXREG_COUNT
	.align		4
        /*004c*/ 	.byte	0x03, 0x1b
        /*004e*/ 	.short	0x00ff


	//----- nvinfo : EIATTR_MERCURY_ISA_VERSION
	.align		4
        /*0050*/ 	.byte	0x03, 0x5f
        /*0052*/ 	.short	0x0101


	//----- nvinfo : EIATTR_VRC_CTA_INIT_COUNT
	.align		4
        /*0054*/ 	.byte	0x02, 0x4a
	.zero		1
	.zero		1


	//----- nvinfo : EIATTR_EXIT_INSTR_OFFSETS
	.align		4
        /*0058*/ 	.byte	0x04, 0x1c
        /*005a*/ 	.short	(.L_17 - .L_16)


	//   ....[0]....
.L_16:
        /*005c*/ 	.word	0x00000070


	//   ....[1]....
        /*0060*/ 	.word	0x00000130


	//----- nvinfo : EIATTR_CBANK_PARAM_SIZE
	.align		4
.L_17:
        /*0064*/ 	.byte	0x03, 0x19
        /*0066*/ 	.short	0x001c


	//----- nvinfo : EIATTR_PARAM_CBANK
	.align		4
        /*0068*/ 	.byte	0x04, 0x0a
        /*006a*/ 	.short	(.L_19 - .L_18)
	.align		4
.L_18:
        /*006c*/ 	.word	index@(.nv.constant0._Z15vector_additionPdS_S_i)
        /*0070*/ 	.short	0x0380
        /*0072*/ 	.short	0x001c


	//----- nvinfo : EIATTR_SW_WAR
	.align		4
.L_19:
        /*0074*/ 	.byte	0x04, 0x36
        /*0076*/ 	.short	(.L_21 - .L_20)
.L_20:
        /*0078*/ 	.word	0x00000008
.L_21:


//--------------------- .nv.callgraph             --------------------------
	.section	.nv.callgraph,"",@"SHT_CUDA_CALLGRAPH"
	.align	4
	.sectionentsize	8
	.align		4
        /*0000*/ 	.word	0x00000000
	.align		4
        /*0004*/ 	.word	0xffffffff
	.align		4
        /*0008*/ 	.word	0x00000000
	.align		4
        /*000c*/ 	.word	0xfffffffe
	.align		4
        /*0010*/ 	.word	0x00000000
	.align		4
        /*0014*/ 	.word	0xfffffffd
	.align		4
        /*0018*/ 	.word	0x00000000
	.align		4
        /*001c*/ 	.word	0xfffffffc


//--------------------- .text._Z15vector_additionPdS_S_i --------------------------
	.section	.text._Z15vector_additionPdS_S_i,"ax",@progbits
	.align	128
        .global         _Z15vector_additionPdS_S_i
        .type           _Z15vector_additionPdS_S_i,@function
        .size           _Z15vector_additionPdS_S_i,(.L_x_1 - _Z15vector_additionPdS_S_i)
        .other          _Z15vector_additionPdS_S_i,@"STO_CUDA_ENTRY STV_DEFAULT"
_Z15vector_additionPdS_S_i:
.text._Z15vector_additionPdS_S_i:
[----:B------:R-:W-:Y:S01]  /*0000*/  LDC R1, c[0x0][0x37c] ;  /* 0x0000df00ff017b82 */ /* 0x000fe20000000800 */
[----:B------:R-:W0:Y:S01]  /*0010*/  S2R R11, SR_CTAID.X ;  /* 0x00000000000b7919 */ /* 0x000e220000002500 */
[----:B------:R-:W0:Y:S01]  /*0020*/  LDCU UR4, c[0x0][0x360] ;  /* 0x00006c00ff0477ac */ /* 0x000e220008000800 */
[----:B------:R-:W0:Y:S01]  /*0030*/  S2R R0, SR_TID.X ;  /* 0x0000000000007919 */ /* 0x000e220000002100 */
[----:B------:R-:W1:Y:S01]  /*0040*/  LDCU UR5, c[0x0][0x398] ;  /* 0x00007300ff0577ac */ /* 0x000e620008000800 */
[----:B0-----:R-:W-:-:S05]  /*0050*/  IMAD R11, R11, UR4, R0 ;  /* 0x000000040b0b7c24 */ /* 0x001fca000f8e0200 */
[----:B-1----:R-:W-:-:S13]  /*0060*/  ISETP.GE.AND P0, PT, R11, UR5, PT ;  /* 0x000000050b007c0c */ /* 0x002fda000bf06270 */
[----:B------:R-:W-:Y:S05]  /*0070*/  @P0 EXIT ;  /* 0x000000000000094d */ /* 0x000fea0003800000 */
[----:B------:R-:W0:Y:S01]  /*0080*/  LDC.64 R2, c[0x0][0x380] ;  /* 0x0000e000ff027b82 */ /* 0x000e220000000a00 */
[----:B------:R-:W1:Y:S07]  /*0090*/  LDCU.64 UR4, c[0x0][0x358] ;  /* 0x00006b00ff0477ac */ /* 0x000e6e0008000a00 */
[----:B------:R-:W2:Y:S08]  /*00a0*/  LDC.64 R4, c[0x0][0x388] ;  /* 0x0000e200ff047b82 */ /* 0x000eb00000000a00 */
[----:B------:R-:W3:Y:S01]  /*00b0*/  LDC.64 R8, c[0x0][0x390] ;  /* 0x0000e400ff087b82 */ /* 0x000ee20000000a00 */
[----:B0-----:R-:W-:-:S06]  /*00c0*/  IMAD.WIDE R2, R11, 0x8, R2 ;  /* 0x000000080b027825 */ /* 0x001fcc00078e0202 */
[----:B-1----:R-:W4:Y:S01]  /*00d0*/  LDG.E.64 R2, desc[UR4][R2.64] ;  /* 0x0000000402027981 */ /* 0x002f22000c1e1b00 */
[----:B--2---:R-:W-:-:S06]  /*00e0*/  IMAD.WIDE R4, R11, 0x8, R4 ;  /* 0x000000080b047825 */ /* 0x004fcc00078e0204 */
[----:B------:R-:W4:Y:S01]  /*00f0*/  LDG.E.64 R4, desc[UR4][R4.64] ;  /* 0x0000000404047981 */ /* 0x000f22000c1e1b00 */
[----:B---3--:R-:W-:Y:S01]  /*0100*/  IMAD.WIDE R8, R11, 0x8, R8 ;  /* 0x000000080b087825 */ /* 0x008fe200078e0208 */
[----:B----4-:R-:W-:-:S07]  /*0110*/  DADD R6, R2, R4 ;  /* 0x0000000002067229 */ /* 0x010fce0000000004 */
[----:B------:R-:W-:Y:S01]  /*0120*/  STG.E.64 desc[UR4][R8.64], R6 ;  /* 0x0000000608007986 */ /* 0x000fe2000c101b04 */
[----:B------:R-:W-:Y:S05]  /*0130*/  EXIT ;  /* 0x000000000000794d */ /* 0x000fea0003800000 */
.L_x_0:
[----:B------:R-:W-:-:S00]  /*0140*/  BRA `(.L_x_0) ;  /* 0xfffffffc00fc7947 */ /* 0x000fc0000383ffff */
[----:B------:R-:W-:-:S00]  /*0150*/  NOP ;  /* 0x0000000000007918 */ /* 0x000fc00000000000 */
        /* <DEDUP_REMOVED lines=10> */
.L_x_1:


//--------------------- .nv.shared.reserved.0     --------------------------
	.section	.nv.shared.reserved.0,"aw",@nobits
	.weak		__nv_reservedSMEM_offset_0_alias
	.size		__nv_reservedSMEM_offset_0_alias, 0, 64
	.other		__nv_reservedSMEM_offset_0_alias,@"STO_CUDA_RESERVED_SHARED STV_DEFAULT"
__nv_reservedSMEM_offset_0_alias:
	.zero		0
	.zero		64


//--------------------- .nv.constant0._Z15vector_additionPdS_S_i --------------------------
	.section	.nv.constant0._Z15vector_additionPdS_S_i,"a",@progbits
	.sectionflags	@""
	.align	4
.nv.constant0._Z15vector_additionPdS_S_i:
	.zero		924


//--------------------- SYMBOLS --------------------------

	.type		.nv.reservedSmem.offset0,@object
	.size		.nv.reservedSmem.offset0,0x4
